//
// Generated by NVIDIA NVVM Compiler
//
// Compiler Build ID: CL-36424714
// Cuda compilation tools, release 13.0, V13.0.88
// Based on NVVM 20.0.0
//

.version 9.0
.target sm_100
.address_size 64

	// .globl	_Z9vectorAddPKiS0_Pi

.visible .entry _Z9vectorAddPKiS0_Pi(
	.param .u64 .ptr .align 1 _Z9vectorAddPKiS0_Pi_param_0,
	.param .u64 .ptr .align 1 _Z9vectorAddPKiS0_Pi_param_1,
	.param .u64 .ptr .align 1 _Z9vectorAddPKiS0_Pi_param_2
)
{
	.reg .b32 	%r<5>;
	.reg .b64 	%rd<11>;

	ld.param.u64 	%rd1, [_Z9vectorAddPKiS0_Pi_param_0];
	ld.param.u64 	%rd2, [_Z9vectorAddPKiS0_Pi_param_1];
	ld.param.u64 	%rd3, [_Z9vectorAddPKiS0_Pi_param_2];
	cvta.to.global.u64 	%rd4, %rd3;
	cvta.to.global.u64 	%rd5, %rd2;
	cvta.to.global.u64 	%rd6, %rd1;
	mov.u32 	%r1, %tid.x;
	mul.wide.u32 	%rd7, %r1, 4;
	add.s64 	%rd8, %rd6, %rd7;
	ld.global.u32 	%r2, [%rd8];
	add.s64 	%rd9, %rd5, %rd7;
	ld.global.u32 	%r3, [%rd9];
	add.s32 	%r4, %r3, %r2;
	add.s64 	%rd10, %rd4, %rd7;
	st.global.u32 	[%rd10], %r4;
	ret;

}


// ===== COMPILED SASS (sm_100) =====

	.target	sm_100

	.elftype	@"ET_EXEC"


//--------------------- .note.nv.tkinfo           --------------------------
	.section	.note.nv.tkinfo,"",@"SHT_NOTE"
	.sectionflags	@"SHF_NOTE_NV_TKINFO"
	.tkinfo
        /*0018*/ 	.word	0x00000002
        /*0030*/ 	.string	""
        /*0030*/ 	.string	"ptxas"
        /*0030*/ 	.string	"Cuda compilation tools, release 13.0, V13.0.88"
        /*0030*/ 	.string	"Build cuda_13.0.r13.0/compiler.36424714_0"
        /*0030*/ 	.string	"-arch sm_100 -m 64 "



//--------------------- .note.nv.cuinfo           --------------------------
	.section	.note.nv.cuinfo,"",@"SHT_NOTE"
	.sectionflags	@"SHF_NOTE_NV_CUINFO"
        /*0018*/ 	.short	0x0002
        /*001a*/ 	.short	0x0064
        /*001c*/ 	.short	0x0082
	.zero		2


//--------------------- .nv.info                  --------------------------
	.section	.nv.info,"",@"SHT_CUDA_INFO"
	.align	4


	//----- nvinfo : EIATTR_REGCOUNT
	.align		4
        /*0000*/ 	.byte	0x04, 0x2f
        /*0002*/ 	.short	(.L_1 - .L_0)
	.align		4
.L_0:
        /*0004*/ 	.word	index@(_Z9vectorAddPKiS0_Pi)
        /*0008*/ 	.word	0x0000000c


	//----- nvinfo : EIATTR_FRAME_SIZE
	.align		4
.L_1:
        /*000c*/ 	.byte	0x04, 0x11
        /*000e*/ 	.short	(.L_3 - .L_2)
	.align		4
.L_2:
        /*0010*/ 	.word	index@(_Z9vectorAddPKiS0_Pi)
        /*0014*/ 	.word	0x00000000


	//----- nvinfo : EIATTR_MIN_STACK_SIZE
	.align		4
.L_3:
        /*0018*/ 	.byte	0x04, 0x12
        /*001a*/ 	.short	(.L_5 - .L_4)
	.align		4
.L_4:
        /*001c*/ 	.word	index@(_Z9vectorAddPKiS0_Pi)
        /*0020*/ 	.word	0x00000000
.L_5:


//--------------------- .nv.compat                --------------------------
	.section	.nv.compat,"",@"SHT_CUDA_COMPAT_INFO"
	.align	4
        /*0000*/ 	.byte	0x02, 0x09, 0x00, 0x00, 0x02, 0x02, 0x01, 0x00, 0x02, 0x05, 0x05, 0x00, 0x03, 0x07, 0x01, 0x01
        /*0010*/ 	.byte	0x02, 0x03, 0x00, 0x00, 0x02, 0x06, 0x01, 0x00, 0x04, 0x0b, 0x08, 0x00, 0x09, 0x00, 0x00, 0x00
        /*0020*/ 	.byte	0x00, 0x00, 0x00, 0x00


//--------------------- .nv.info._Z9vectorAddPKiS0_Pi --------------------------
	.section	.nv.info._Z9vectorAddPKiS0_Pi,"",@"SHT_CUDA_INFO"
	.sectionflags	@""
	.align	4


	//----- nvinfo : EIATTR_CUDA_API_VERSION
	.align		4
        /*0000*/ 	.byte	0x04, 0x37
        /*0002*/ 	.short	(.L_7 - .L_6)
.L_6:
        /*0004*/ 	.word	0x00000082


	//----- nvinfo : EIATTR_KPARAM_INFO
	.align		4
.L_7:
        /*0008*/ 	.byte	0x04, 0x17
        /*000a*/ 	.short	(.L_9 - .L_8)
.L_8:
        /*000c*/ 	.word	0x00000000
        /*0010*/ 	.short	0x0002
        /*0012*/ 	.short	0x0010
        /*0014*/ 	.byte	0x00, 0xf5, 0x21, 0x00


	//----- nvinfo : EIATTR_KPARAM_INFO
	.align		4
.L_9:
        /*0018*/ 	.byte	0x04, 0x17
        /*001a*/ 	.short	(.L_11 - .L_10)
.L_10:
        /*001c*/ 	.word	0x00000000
        /*0020*/ 	.short	0x0001
        /*0022*/ 	.short	0x0008
        /*0024*/ 	.byte	0x00, 0xf5, 0x21, 0x00


	//----- nvinfo : EIATTR_KPARAM_INFO
	.align		4
.L_11:
        /*0028*/ 	.byte	0x04, 0x17
        /*002a*/ 	.short	(.L_13 - .L_12)
.L_12:
        /*002c*/ 	.word	0x00000000
        /*0030*/ 	.short	0x0000
        /*0032*/ 	.short	0x0000
        /*0034*/ 	.byte	0x00, 0xf5, 0x21, 0x00


	//----- nvinfo : EIATTR_SPARSE_MMA_MASK
	.align		4
.L_13:
        /*0038*/ 	.byte	0x03, 0x50
        /*003a*/ 	.short	0x0000


	//----- nvinfo : EIATTR_MAXREG_COUNT
	.align		4
        /*003c*/ 	.byte	0x03, 0x1b
        /*003e*/ 	.short	0x00ff


	//----- nvinfo : EIATTR_MERCURY_ISA_VERSION
	.align		4
        /*0040*/ 	.byte	0x03, 0x5f
        /*0042*/ 	.short	0x0101


	//----- nvinfo : EIATTR_VRC_CTA_INIT_COUNT
	.align		4
        /*0044*/ 	.byte	0x02, 0x4a
	.zero		1
	.zero		1


	//----- nvinfo : EIATTR_EXIT_INSTR_OFFSETS
	.align		4
        /*0048*/ 	.byte	0x04, 0x1c
        /*004a*/ 	.short	(.L_15 - .L_14)


	//   ....[0]....
.L_14:
        /*004c*/ 	.word	0x000000d0


	//----- nvinfo : EIATTR_CBANK_PARAM_SIZE
	.align		4
.L_15:
        /*0050*/ 	.byte	0x03, 0x19
        /*0052*/ 	.short	0x0018


	//----- nvinfo : EIATTR_PARAM_CBANK
	.align		4
        /*0054*/ 	.byte	0x04, 0x0a
        /*0056*/ 	.short	(.L_17 - .L_16)
	.align		4
.L_16:
        /*0058*/ 	.word	index@(.nv.constant0._Z9vectorAddPKiS0_Pi)
        /*005c*/ 	.short	0x0380
        /*005e*/ 	.short	0x0018


	//----- nvinfo : EIATTR_SW_WAR
	.align		4
.L_17:
        /*0060*/ 	.byte	0x04, 0x36
        /*0062*/ 	.short	(.L_19 - .L_18)
.L_18:
        /*0064*/ 	.word	0x00000008
.L_19:


//--------------------- .nv.callgraph             --------------------------
	.section	.nv.callgraph,"",@"SHT_CUDA_CALLGRAPH"
	.align	4
	.sectionentsize	8
	.align		4
        /*0000*/ 	.word	0x00000000
	.align		4
        /*0004*/ 	.word	0xffffffff
	.align		4
        /*0008*/ 	.word	0x00000000
	.align		4
        /*000c*/ 	.word	0xfffffffe
	.align		4
        /*0010*/ 	.word	0x00000000
	.align		4
        /*0014*/ 	.word	0xfffffffd
	.align		4
        /*0018*/ 	.word	0x00000000
	.align		4
        /*001c*/ 	.word	0xfffffffc


//--------------------- .text._Z9vectorAddPKiS0_Pi --------------------------
	.section	.text._Z9vectorAddPKiS0_Pi,"ax",@progbits
	.align	128
        .global         _Z9vectorAddPKiS0_Pi
        .type           _Z9vectorAddPKiS0_Pi,@function
        .size           _Z9vectorAddPKiS0_Pi,(.L_x_1 - _Z9vectorAddPKiS0_Pi)
        .other          _Z9vectorAddPKiS0_Pi,@"STO_CUDA_ENTRY STV_DEFAULT"
_Z9vectorAddPKiS0_Pi:
.text._Z9vectorAddPKiS0_Pi:
[----:B------:R-:W-:Y:S01]  /*0000*/  LDC R1, c[0x0][0x37c] ;  /* 0x0000df00ff017b82 */ /* 0x000fe20000000800 */
[----:B------:R-:W0:Y:S07]  /*0010*/  S2R R9, SR_TID.X ;  /* 0x0000000000097919 */ /* 0x000e2e0000002100 */
[----:B------:R-:W0:Y:S01]  /*0020*/  LDC.64 R2, c[0x0][0x380] ;  /* 0x0000e000ff027b82 */ /* 0x000e220000000a00 */
[----:B------:R-:W1:Y:S07]  /*0030*/  LDCU.64 UR4, c[0x0][0x358] ;  /* 0x00006b00ff0477ac */ /* 0x000e6e0008000a00 */
[----:B------:R-:W2:Y:S08]  /*0040*/  LDC.64 R4, c[0x0][0x388] ;  /* 0x0000e200ff047b82 */ /* 0x000eb00000000a00 */
[----:B------:R-:W3:Y:S01]  /*0050*/  LDC.64 R6, c[0x0][0x390] ;  /* 0x0000e400ff067b82 */ /* 0x000ee20000000a00 */
[----:B0-----:R-:W-:-:S04]  /*0060*/  IMAD.WIDE.U32 R2, R9, 0x4, R2 ;  /* 0x0000000409027825 */ /* 0x001fc800078e0002 */
[C---:B--2---:R-:W-:Y:S02]  /*0070*/  IMAD.WIDE.U32 R4, R9.reuse, 0x4, R4 ;  /* 0x0000000409047825 */ /* 0x044fe400078e0004 */
[----:B-1----:R-:W2:Y:S04]  /*0080*/  LDG.E R2, desc[UR4][R2.64] ;  /* 0x0000000402027981 */ /* 0x002ea8000c1e1900 */
[----:B------:R-:W2:Y:S01]  /*0090*/  LDG.E R5, desc[UR4][R4.64] ;  /* 0x0000000404057981 */ /* 0x000ea2000c1e1900 */
[----:B---3--:R-:W-:Y:S01]  /*00a0*/  IMAD.WIDE.U32 R6, R9, 0x4, R6 ;  /* 0x0000000409067825 */ /* 0x008fe200078e0006 */
[----:B--2---:R-:W-:-:S05]  /*00b0*/  IADD3 R9, PT, PT, R2, R5, RZ ;  /* 0x0000000502097210 */ /* 0x004fca0007ffe0ff */
[----:B------:R-:W-:Y:S01]  /*00c0*/  STG.E desc[UR4][R6.64], R9 ;  /* 0x0000000906007986 */ /* 0x000fe2000c101904 */
[----:B------:R-:W-:Y:S05]  /*00d0*/  EXIT ;  /* 0x000000000000794d */ /* 0x000fea0003800000 */
.L_x_0:
[----:B------:R-:W-:-:S00]  /*00e0*/  BRA `(.L_x_0) ;  /* 0xfffffffc00fc7947 */ /* 0x000fc0000383ffff */
[----:B------:R-:W-:-:S00]  /*00f0*/  NOP ;  /* 0x0000000000007918 */ /* 0x000fc00000000000 */
        /* <DEDUP_REMOVED lines=8> */
.L_x_1:


//--------------------- .nv.shared.reserved.0     --------------------------
	.section	.nv.shared.reserved.0,"aw",@nobits
	.weak		__nv_reservedSMEM_offset_0_alias
	.size		__nv_reservedSMEM_offset_0_alias, 0, 64
	.other		__nv_reservedSMEM_offset_0_alias,@"STO_CUDA_RESERVED_SHARED STV_DEFAULT"
__nv_reservedSMEM_offset_0_alias:
	.zero		0
	.zero		64


//--------------------- .nv.constant0._Z9vectorAddPKiS0_Pi --------------------------
	.section	.nv.constant0._Z9vectorAddPKiS0_Pi,"a",@progbits
	.sectionflags	@""
	.align	4
.nv.constant0._Z9vectorAddPKiS0_Pi:
	.zero		920


//--------------------- SYMBOLS --------------------------

	.type		.nv.reservedSmem.offset0,@object
	.size		.nv.reservedSmem.offset0,0x4
